//
// Generated by NVIDIA NVVM Compiler
//
// Compiler Build ID: CL-36424714
// Cuda compilation tools, release 13.0, V13.0.88
// Based on NVVM 20.0.0
//

.version 9.0
.target sm_100
.address_size 64

	// .globl	default_function_kernel

.visible .entry default_function_kernel(
	.param .u64 .ptr .align 1 default_function_kernel_param_0,
	.param .u64 .ptr .align 1 default_function_kernel_param_1,
	.param .u64 .ptr .align 1 default_function_kernel_param_2
)
.maxntid 1024
{
	.reg .b32 	%r<19>;
	.reg .b32 	%f<4>;
	.reg .b64 	%rd<13>;

	ld.param.u64 	%rd1, [default_function_kernel_param_0];
	ld.param.u64 	%rd2, [default_function_kernel_param_1];
	ld.param.u64 	%rd3, [default_function_kernel_param_2];
	cvta.to.global.u64 	%rd4, %rd2;
	cvta.to.global.u64 	%rd5, %rd1;
	cvta.to.global.u64 	%rd6, %rd3;
	mov.u32 	%r1, %ctaid.x;
	shl.b32 	%r2, %r1, 3;
	mov.u32 	%r3, %tid.x;
	shr.u32 	%r4, %r3, 7;
	or.b32  	%r5, %r2, %r4;
	mul.hi.u32 	%r6, %r5, 1374389535;
	shr.u32 	%r7, %r6, 3;
	mul.wide.u32 	%rd7, %r7, 4;
	add.s64 	%rd8, %rd6, %rd7;
	ld.global.nc.f32 	%f1, [%rd8];
	cvt.rzi.s32.f32 	%r8, %f1;
	mul.lo.s32 	%r9, %r8, 204800;
	ld.global.nc.f32 	%f2, [%rd8+32];
	cvt.rzi.s32.f32 	%r10, %f2;
	shl.b32 	%r11, %r1, 10;
	or.b32  	%r12, %r11, %r3;
	mul.hi.u32 	%r13, %r12, 1374389535;
	shr.u32 	%r14, %r13, 10;
	mul.lo.s32 	%r15, %r14, 3200;
	sub.s32 	%r16, %r12, %r15;
	or.b32  	%r17, %r9, %r16;
	mad.lo.s32 	%r18, %r10, 3200, %r17;
	mul.wide.s32 	%rd9, %r18, 4;
	add.s64 	%rd10, %rd5, %rd9;
	ld.global.nc.f32 	%f3, [%rd10];
	mul.wide.u32 	%rd11, %r12, 4;
	add.s64 	%rd12, %rd4, %rd11;
	st.global.f32 	[%rd12], %f3;
	ret;

}


// ===== COMPILED SASS (sm_100) =====

	.target	sm_100

	.elftype	@"ET_EXEC"


//--------------------- .note.nv.tkinfo           --------------------------
	.section	.note.nv.tkinfo,"",@"SHT_NOTE"
	.sectionflags	@"SHF_NOTE_NV_TKINFO"
	.tkinfo
        /*0018*/ 	.word	0x00000002
        /*0030*/ 	.string	""
        /*0030*/ 	.string	"ptxas"
        /*0030*/ 	.string	"Cuda compilation tools, release 13.0, V13.0.88"
        /*0030*/ 	.string	"Build cuda_13.0.r13.0/compiler.36424714_0"
        /*0030*/ 	.string	"-arch sm_100 -m 64 "



//--------------------- .note.nv.cuinfo           --------------------------
	.section	.note.nv.cuinfo,"",@"SHT_NOTE"
	.sectionflags	@"SHF_NOTE_NV_CUINFO"
        /*0018*/ 	.short	0x0002
        /*001a*/ 	.short	0x0064
        /*001c*/ 	.short	0x0082
	.zero		2


//--------------------- .nv.info                  --------------------------
	.section	.nv.info,"",@"SHT_CUDA_INFO"
	.align	4


	//----- nvinfo : EIATTR_REGCOUNT
	.align		4
        /*0000*/ 	.byte	0x04, 0x2f
        /*0002*/ 	.short	(.L_1 - .L_0)
	.align		4
.L_0:
        /*0004*/ 	.word	index@(default_function_kernel)
        /*0008*/ 	.word	0x0000000e


	//----- nvinfo : EIATTR_FRAME_SIZE
	.align		4
.L_1:
        /*000c*/ 	.byte	0x04, 0x11
        /*000e*/ 	.short	(.L_3 - .L_2)
	.align		4
.L_2:
        /*0010*/ 	.word	index@(default_function_kernel)
        /*0014*/ 	.word	0x00000000


	//----- nvinfo : EIATTR_MIN_STACK_SIZE
	.align		4
.L_3:
        /*0018*/ 	.byte	0x04, 0x12
        /*001a*/ 	.short	(.L_5 - .L_4)
	.align		4
.L_4:
        /*001c*/ 	.word	index@(default_function_kernel)
        /*0020*/ 	.word	0x00000000
.L_5:


//--------------------- .nv.compat                --------------------------
	.section	.nv.compat,"",@"SHT_CUDA_COMPAT_INFO"
	.align	4
        /*0000*/ 	.byte	0x02, 0x09, 0x00, 0x00, 0x02, 0x02, 0x01, 0x00, 0x02, 0x05, 0x05, 0x00, 0x03, 0x07, 0x01, 0x01
        /*0010*/ 	.byte	0x02, 0x03, 0x00, 0x00, 0x02, 0x06, 0x01, 0x00, 0x04, 0x0b, 0x08, 0x00, 0x09, 0x00, 0x00, 0x00
        /*0020*/ 	.byte	0x00, 0x00, 0x00, 0x00


//--------------------- .nv.info.default_function_kernel --------------------------
	.section	.nv.info.default_function_kernel,"",@"SHT_CUDA_INFO"
	.sectionflags	@""
	.align	4


	//----- nvinfo : EIATTR_CUDA_API_VERSION
	.align		4
        /*0000*/ 	.byte	0x04, 0x37
        /*0002*/ 	.short	(.L_7 - .L_6)
.L_6:
        /*0004*/ 	.word	0x00000082


	//----- nvinfo : EIATTR_KPARAM_INFO
	.align		4
.L_7:
        /*0008*/ 	.byte	0x04, 0x17
        /*000a*/ 	.short	(.L_9 - .L_8)
.L_8:
        /*000c*/ 	.word	0x00000000
        /*0010*/ 	.short	0x0002
        /*0012*/ 	.short	0x0010
        /*0014*/ 	.byte	0x00, 0xf5, 0x21, 0x00


	//----- nvinfo : EIATTR_KPARAM_INFO
	.align		4
.L_9:
        /*0018*/ 	.byte	0x04, 0x17
        /*001a*/ 	.short	(.L_11 - .L_10)
.L_10:
        /*001c*/ 	.word	0x00000000
        /*0020*/ 	.short	0x0001
        /*0022*/ 	.short	0x0008
        /*0024*/ 	.byte	0x00, 0xf5, 0x21, 0x00


	//----- nvinfo : EIATTR_KPARAM_INFO
	.align		4
.L_11:
        /*0028*/ 	.byte	0x04, 0x17
        /*002a*/ 	.short	(.L_13 - .L_12)
.L_12:
        /*002c*/ 	.word	0x00000000
        /*0030*/ 	.short	0x0000
        /*0032*/ 	.short	0x0000
        /*0034*/ 	.byte	0x00, 0xf5, 0x21, 0x00


	//----- nvinfo : EIATTR_SPARSE_MMA_MASK
	.align		4
.L_13:
        /*0038*/ 	.byte	0x03, 0x50
        /*003a*/ 	.short	0x0000


	//----- nvinfo : EIATTR_MAXREG_COUNT
	.align		4
        /*003c*/ 	.byte	0x03, 0x1b
        /*003e*/ 	.short	0x0040


	//----- nvinfo : EIATTR_MERCURY_ISA_VERSION
	.align		4
        /*0040*/ 	.byte	0x03, 0x5f
        /*0042*/ 	.short	0x0101


	//----- nvinfo : EIATTR_VRC_CTA_INIT_COUNT
	.align		4
        /*0044*/ 	.byte	0x02, 0x4a
	.zero		1
	.zero		1


	//----- nvinfo : EIATTR_EXIT_INSTR_OFFSETS
	.align		4
        /*0048*/ 	.byte	0x04, 0x1c
        /*004a*/ 	.short	(.L_15 - .L_14)


	//   ....[0]....
.L_14:
        /*004c*/ 	.word	0x000001d0


	//----- nvinfo : EIATTR_MAX_THREADS
	.align		4
.L_15:
        /*0050*/ 	.byte	0x04, 0x05
        /*0052*/ 	.short	(.L_17 - .L_16)
.L_16:
        /*0054*/ 	.word	0x00000400
        /*0058*/ 	.word	0x00000001
        /*005c*/ 	.word	0x00000001


	//----- nvinfo : EIATTR_CBANK_PARAM_SIZE
	.align		4
.L_17:
        /*0060*/ 	.byte	0x03, 0x19
        /*0062*/ 	.short	0x0018


	//----- nvinfo : EIATTR_PARAM_CBANK
	.align		4
        /*0064*/ 	.byte	0x04, 0x0a
        /*0066*/ 	.short	(.L_19 - .L_18)
	.align		4
.L_18:
        /*0068*/ 	.word	index@(.nv.constant0.default_function_kernel)
        /*006c*/ 	.short	0x0380
        /*006e*/ 	.short	0x0018


	//----- nvinfo : EIATTR_SW_WAR
	.align		4
.L_19:
        /*0070*/ 	.byte	0x04, 0x36
        /*0072*/ 	.short	(.L_21 - .L_20)
.L_20:
        /*0074*/ 	.word	0x00000008
.L_21:


//--------------------- .nv.callgraph             --------------------------
	.section	.nv.callgraph,"",@"SHT_CUDA_CALLGRAPH"
	.align	4
	.sectionentsize	8
	.align		4
        /*0000*/ 	.word	0x00000000
	.align		4
        /*0004*/ 	.word	0xffffffff
	.align		4
        /*0008*/ 	.word	0x00000000
	.align		4
        /*000c*/ 	.word	0xfffffffe
	.align		4
        /*0010*/ 	.word	0x00000000
	.align		4
        /*0014*/ 	.word	0xfffffffd
	.align		4
        /*0018*/ 	.word	0x00000000
	.align		4
        /*001c*/ 	.word	0xfffffffc


//--------------------- .text.default_function_kernel --------------------------
	.section	.text.default_function_kernel,"ax",@progbits
	.align	128
        .global         default_function_kernel
        .type           default_function_kernel,@function
        .size           default_function_kernel,(.L_x_1 - default_function_kernel)
        .other          default_function_kernel,@"STO_CUDA_ENTRY STV_DEFAULT"
default_function_kernel:
.text.default_function_kernel:
[----:B------:R-:W-:Y:S01]  /*0000*/  LDC R1, c[0x0][0x37c] ;  /* 0x0000df00ff017b82 */ /* 0x000fe20000000800 */
[----:B------:R-:W0:Y:S07]  /*0010*/  S2R R9, SR_TID.X ;  /* 0x0000000000097919 */ /* 0x000e2e0000002100 */
[----:B------:R-:W1:Y:S01]  /*0020*/  S2UR UR4, SR_CTAID.X ;  /* 0x00000000000479c3 */ /* 0x000e620000002500 */
[----:B------:R-:W2:Y:S07]  /*0030*/  LDCU.64 UR6, c[0x0][0x358] ;  /* 0x00006b00ff0677ac */ /* 0x000eae0008000a00 */
[----:B------:R-:W3:Y:S01]  /*0040*/  LDC.64 R2, c[0x0][0x390] ;  /* 0x0000e400ff027b82 */ /* 0x000ee20000000a00 */
[----:B-1----:R-:W-:Y:S01]  /*0050*/  USHF.L.U32 UR5, UR4, 0x3, URZ ;  /* 0x0000000304057899 */ /* 0x002fe200080006ff */
[----:B0-----:R-:W-:-:S05]  /*0060*/  SHF.R.U32.HI R0, RZ, 0x7, R9 ;  /* 0x00000007ff007819 */ /* 0x001fca0000011609 */
[----:B------:R-:W-:-:S05]  /*0070*/  LOP3.LUT R0, R0, UR5, RZ, 0xfc, !PT ;  /* 0x0000000500007c12 */ /* 0x000fca000f8efcff */
[----:B------:R-:W-:-:S05]  /*0080*/  IMAD.HI.U32 R0, R0, 0x51eb851f, RZ ;  /* 0x51eb851f00007827 */ /* 0x000fca00078e00ff */
[----:B------:R-:W-:-:S05]  /*0090*/  SHF.R.U32.HI R5, RZ, 0x3, R0 ;  /* 0x00000003ff057819 */ /* 0x000fca0000011600 */
[----:B---3--:R-:W-:Y:S01]  /*00a0*/  IMAD.WIDE.U32 R2, R5, 0x4, R2 ;  /* 0x0000000405027825 */ /* 0x008fe200078e0002 */
[----:B------:R-:W-:Y:S01]  /*00b0*/  USHF.L.U32 UR4, UR4, 0xa, URZ ;  /* 0x0000000a04047899 */ /* 0x000fe200080006ff */
[----:B------:R-:W0:Y:S03]  /*00c0*/  LDC.64 R4, c[0x0][0x380] ;  /* 0x0000e000ff047b82 */ /* 0x000e260000000a00 */
[----:B--2---:R-:W2:Y:S04]  /*00d0*/  LDG.E.CONSTANT R0, desc[UR6][R2.64] ;  /* 0x0000000602007981 */ /* 0x004ea8000c1e9900 */
[----:B------:R-:W3:Y:S01]  /*00e0*/  LDG.E.CONSTANT R7, desc[UR6][R2.64+0x20] ;  /* 0x0000200602077981 */ /* 0x000ee2000c1e9900 */
[----:B------:R-:W-:-:S05]  /*00f0*/  LOP3.LUT R9, R9, UR4, RZ, 0xfc, !PT ;  /* 0x0000000409097c12 */ /* 0x000fca000f8efcff */
[----:B------:R-:W-:-:S05]  /*0100*/  IMAD.HI.U32 R6, R9, 0x51eb851f, RZ ;  /* 0x51eb851f09067827 */ /* 0x000fca00078e00ff */
[----:B------:R-:W-:-:S05]  /*0110*/  SHF.R.U32.HI R6, RZ, 0xa, R6 ;  /* 0x0000000aff067819 */ /* 0x000fca0000011606 */
[----:B------:R-:W-:Y:S01]  /*0120*/  IMAD R11, R6, -0xc80, R9 ;  /* 0xfffff380060b7824 */ /* 0x000fe200078e0209 */
[----:B--2---:R-:W1:Y:S08]  /*0130*/  F2I.TRUNC.NTZ R0, R0 ;  /* 0x0000000000007305 */ /* 0x004e70000020f100 */
[----:B---3--:R-:W2:Y:S01]  /*0140*/  F2I.TRUNC.NTZ R7, R7 ;  /* 0x0000000700077305 */ /* 0x008ea2000020f100 */
[----:B-1----:R-:W-:-:S05]  /*0150*/  IMAD R6, R0, 0x32000, RZ ;  /* 0x0003200000067824 */ /* 0x002fca00078e02ff */
[----:B------:R-:W-:-:S05]  /*0160*/  LOP3.LUT R6, R6, R11, RZ, 0xfc, !PT ;  /* 0x0000000b06067212 */ /* 0x000fca00078efcff */
[----:B--2---:R-:W-:-:S04]  /*0170*/  IMAD R3, R7, 0xc80, R6 ;  /* 0x00000c8007037824 */ /* 0x004fc800078e0206 */
[----:B0-----:R-:W-:Y:S02]  /*0180*/  IMAD.WIDE R2, R3, 0x4, R4 ;  /* 0x0000000403027825 */ /* 0x001fe400078e0204 */
[----:B------:R-:W0:Y:S04]  /*0190*/  LDC.64 R4, c[0x0][0x388] ;  /* 0x0000e200ff047b82 */ /* 0x000e280000000a00 */
[----:B------:R-:W2:Y:S01]  /*01a0*/  LDG.E.CONSTANT R3, desc[UR6][R2.64] ;  /* 0x0000000602037981 */ /* 0x000ea2000c1e9900 */
[----:B0-----:R-:W-:-:S05]  /*01b0*/  IMAD.WIDE.U32 R4, R9, 0x4, R4 ;  /* 0x0000000409047825 */ /* 0x001fca00078e0004 */
[----:B--2---:R-:W-:Y:S01]  /*01c0*/  STG.E desc[UR6][R4.64], R3 ;  /* 0x0000000304007986 */ /* 0x004fe2000c101906 */
[----:B------:R-:W-:Y:S05]  /*01d0*/  EXIT ;  /* 0x000000000000794d */ /* 0x000fea0003800000 */
.L_x_0:
[----:B------:R-:W-:-:S00]  /*01e0*/  BRA `(.L_x_0) ;  /* 0xfffffffc00fc7947 */ /* 0x000fc0000383ffff */
[----:B------:R-:W-:-:S00]  /*01f0*/  NOP ;  /* 0x0000000000007918 */ /* 0x000fc00000000000 */
        /* <DEDUP_REMOVED lines=8> */
.L_x_1:


//--------------------- .nv.shared.reserved.0     --------------------------
	.section	.nv.shared.reserved.0,"aw",@nobits
	.weak		__nv_reservedSMEM_offset_0_alias
	.size		__nv_reservedSMEM_offset_0_alias, 0, 64
	.other		__nv_reservedSMEM_offset_0_alias,@"STO_CUDA_RESERVED_SHARED STV_DEFAULT"
__nv_reservedSMEM_offset_0_alias:
	.zero		0
	.zero		64


//--------------------- .nv.constant0.default_function_kernel --------------------------
	.section	.nv.constant0.default_function_kernel,"a",@progbits
	.sectionflags	@""
	.align	4
.nv.constant0.default_function_kernel:
	.zero		920


//--------------------- SYMBOLS --------------------------

	.type		.nv.reservedSmem.offset0,@object
	.size		.nv.reservedSmem.offset0,0x4
